//
// Generated by NVIDIA NVVM Compiler
//
// Compiler Build ID: CL-36424714
// Cuda compilation tools, release 13.0, V13.0.88
// Based on NVVM 20.0.0
//

.version 9.0
.target sm_100
.address_size 64

	// .globl	_Z22kernel_count_seq_kmersP9HashTableiPc
.global .align 1 .b8 seq_nt4_table[256] = {0, 1, 2, 3, 4, 4, 4, 4, 4, 4, 4, 4, 4, 4, 4, 4, 4, 4, 4, 4, 4, 4, 4, 4, 4, 4, 4, 4, 4, 4, 4, 4, 4, 4, 4, 4, 4, 4, 4, 4, 4, 4, 4, 4, 4, 4, 4, 4, 4, 4, 4, 4, 4, 4, 4, 4, 4, 4, 4, 4, 4, 4, 4, 4, 4, 0, 4, 1, 4, 4, 4, 2, 4, 4, 4, 4, 4, 4, 4, 4, 4, 4, 4, 4, 3, 3, 4, 4, 4, 4, 4, 4, 4, 4, 4, 4, 4, 0, 4, 1, 4, 4, 4, 2, 4, 4, 4, 4, 4, 4, 4, 4, 4, 4, 4, 4, 3, 3, 4, 4, 4, 4, 4, 4, 4, 4, 4, 4, 4, 4, 4, 4, 4, 4, 4, 4, 4, 4, 4, 4, 4, 4, 4, 4, 4, 4, 4, 4, 4, 4, 4, 4, 4, 4, 4, 4, 4, 4, 4, 4, 4, 4, 4, 4, 4, 4, 4, 4, 4, 4, 4, 4, 4, 4, 4, 4, 4, 4, 4, 4, 4, 4, 4, 4, 4, 4, 4, 4, 4, 4, 4, 4, 4, 4, 4, 4, 4, 4, 4, 4, 4, 4, 4, 4, 4, 4, 4, 4, 4, 4, 4, 4, 4, 4, 4, 4, 4, 4, 4, 4, 4, 4, 4, 4, 4, 4, 4, 4, 4, 4, 4, 4, 4, 4, 4, 4, 4, 4, 4, 4, 4, 4, 4, 4, 4, 4, 4, 4, 4, 4, 4, 4, 4, 4, 4, 4};

.visible .entry _Z22kernel_count_seq_kmersP9HashTableiPc(
	.param .u64 .ptr .align 1 _Z22kernel_count_seq_kmersP9HashTableiPc_param_0,
	.param .u32 _Z22kernel_count_seq_kmersP9HashTableiPc_param_1,
	.param .u64 .ptr .align 1 _Z22kernel_count_seq_kmersP9HashTableiPc_param_2
)
{
	.reg .pred 	%p<17>;
	.reg .b16 	%rs<4>;
	.reg .b32 	%r<39>;
	.reg .b64 	%rd<70>;

	ld.param.u64 	%rd16, [_Z22kernel_count_seq_kmersP9HashTableiPc_param_0];
	ld.param.u32 	%r12, [_Z22kernel_count_seq_kmersP9HashTableiPc_param_1];
	ld.param.u64 	%rd15, [_Z22kernel_count_seq_kmersP9HashTableiPc_param_2];
	cvta.to.global.u64 	%rd1, %rd16;
	mov.u32 	%r13, %ctaid.x;
	mov.u32 	%r14, %ntid.x;
	mov.u32 	%r15, %tid.x;
	mad.lo.s32 	%r1, %r13, %r14, %r15;
	ld.global.u32 	%r16, [%rd1+8];
	setp.ge.u32 	%p3, %r1, %r16;
	@%p3 bra 	$L__BB0_11;
	ld.global.u32 	%r2, [%rd1+12];
	setp.eq.s32 	%p4, %r2, 0;
	@%p4 bra 	$L__BB0_11;
	shl.b32 	%r18, %r12, 1;
	add.s32 	%r19, %r18, -2;
	mul.lo.s32 	%r3, %r2, %r1;
	cvt.u64.u32 	%rd2, %r19;
	cvta.to.global.u64 	%rd3, %rd15;
	mov.b64 	%rd18, -1;
	shl.b64 	%rd19, %rd18, %r18;
	not.b64 	%rd4, %rd19;
	mov.b64 	%rd65, 0;
	mov.b32 	%r35, 0;
	mov.u64 	%rd24, seq_nt4_table;
	mov.u32 	%r36, %r35;
	mov.u64 	%rd66, %rd65;
$L__BB0_3:
	mov.u64 	%rd6, %rd66;
	mov.u64 	%rd5, %rd65;
	mov.u32 	%r4, %r35;
	add.s32 	%r21, %r36, %r3;
	cvt.u64.u32 	%rd21, %r21;
	add.s64 	%rd22, %rd3, %rd21;
	ld.global.u8 	%rd23, [%rd22];
	add.s64 	%rd25, %rd24, %rd23;
	ld.global.nc.u8 	%rs2, [%rd25];
	cvt.u16.u8 	%rs1, %rs2;
	setp.gt.u16 	%p5, %rs1, 3;
	mov.b32 	%r35, 0;
	mov.b64 	%rd66, 0;
	mov.u64 	%rd65, %rd66;
	@%p5 bra 	$L__BB0_10;
	shl.b64 	%rd26, %rd5, 2;
	cvt.u64.u16 	%rd27, %rs1;
	add.s64 	%rd28, %rd26, %rd27;
	and.b64  	%rd65, %rd28, %rd4;
	shr.u64 	%rd29, %rd6, 2;
	sub.s16 	%rs3, 3, %rs1;
	cvt.u64.u16 	%rd30, %rs3;
	and.b64  	%rd31, %rd30, 255;
	cvt.u32.u64 	%r22, %rd2;
	shl.b64 	%rd32, %rd31, %r22;
	or.b64  	%rd66, %rd32, %rd29;
	add.s32 	%r35, %r4, 1;
	setp.lt.u32 	%p6, %r35, %r12;
	@%p6 bra 	$L__BB0_10;
	min.u64 	%rd9, %rd65, %rd66;
	not.b64 	%rd34, %rd9;
	shl.b64 	%rd35, %rd9, 21;
	add.s64 	%rd36, %rd35, %rd34;
	shr.u64 	%rd37, %rd36, 24;
	xor.b64  	%rd38, %rd37, %rd36;
	shl.b64 	%rd39, %rd38, 3;
	add.s64 	%rd40, %rd39, %rd38;
	shl.b64 	%rd41, %rd38, 8;
	add.s64 	%rd42, %rd40, %rd41;
	shr.u64 	%rd43, %rd42, 14;
	xor.b64  	%rd44, %rd43, %rd42;
	shl.b64 	%rd45, %rd44, 2;
	add.s64 	%rd46, %rd45, %rd44;
	shl.b64 	%rd47, %rd44, 4;
	add.s64 	%rd48, %rd46, %rd47;
	shr.u64 	%rd49, %rd48, 28;
	xor.b64  	%rd50, %rd49, %rd48;
	shl.b64 	%rd51, %rd50, 31;
	cvt.u32.u64 	%r23, %rd50;
	cvt.u32.u64 	%r24, %rd51;
	add.s32 	%r25, %r24, %r23;
	ld.global.u32 	%r26, [%rd1];
	mul.lo.s32 	%r27, %r25, -1640531527;
	sub.s32 	%r28, 32, %r26;
	shr.u32 	%r7, %r27, %r28;
	ld.global.u64 	%rd52, [%rd1+16];
	cvt.u64.u32 	%rd67, %r7;
	mul.wide.u32 	%rd53, %r7, 8;
	add.s64 	%rd54, %rd52, %rd53;
	atom.relaxed.cas.b64 	%rd55, [%rd54], 0, %rd9;
	setp.eq.s64 	%p7, %rd55, 0;
	setp.eq.s64 	%p8, %rd55, %rd9;
	or.pred  	%p9, %p7, %p8;
	@%p9 bra 	$L__BB0_9;
	mov.pred 	%p16, -1;
	mov.u32 	%r37, %r7;
$L__BB0_7:
	not.pred 	%p11, %p16;
	@%p11 bra 	$L__BB0_10;
	add.s32 	%r29, %r37, 1;
	ld.global.u32 	%r30, [%rd1];
	mov.b32 	%r31, -1;
	shl.b32 	%r32, %r31, %r30;
	not.b32 	%r33, %r32;
	and.b32  	%r37, %r29, %r33;
	setp.ne.s32 	%p16, %r37, %r7;
	ld.global.u64 	%rd57, [%rd1+16];
	cvt.u64.u32 	%rd67, %r37;
	mul.wide.u32 	%rd58, %r37, 8;
	add.s64 	%rd59, %rd57, %rd58;
	atom.relaxed.cas.b64 	%rd60, [%rd59], 0, %rd9;
	setp.eq.s64 	%p12, %rd60, 0;
	setp.eq.s64 	%p13, %rd60, %rd9;
	or.pred  	%p14, %p12, %p13;
	@%p14 bra 	$L__BB0_9;
	bra.uni 	$L__BB0_7;
$L__BB0_9:
	ld.global.u64 	%rd62, [%rd1+24];
	shl.b64 	%rd63, %rd67, 2;
	add.s64 	%rd64, %rd62, %rd63;
	atom.add.u32 	%r34, [%rd64], 1;
$L__BB0_10:
	add.s32 	%r36, %r36, 1;
	setp.ne.s32 	%p15, %r36, %r2;
	@%p15 bra 	$L__BB0_3;
$L__BB0_11:
	ret;

}
	// .globl	_Z17kernel_print_histPK9HashTablePj
.visible .entry _Z17kernel_print_histPK9HashTablePj(
	.param .u64 .ptr .align 1 _Z17kernel_print_histPK9HashTablePj_param_0,
	.param .u64 .ptr .align 1 _Z17kernel_print_histPK9HashTablePj_param_1
)
{
	.reg .pred 	%p<3>;
	.reg .b32 	%r<10>;
	.reg .b64 	%rd<10>;

	ld.param.u64 	%rd3, [_Z17kernel_print_histPK9HashTablePj_param_0];
	ld.param.u64 	%rd2, [_Z17kernel_print_histPK9HashTablePj_param_1];
	cvta.to.global.u64 	%rd1, %rd3;
	mov.u32 	%r3, %ctaid.x;
	mov.u32 	%r4, %ntid.x;
	mov.u32 	%r5, %tid.x;
	mad.lo.s32 	%r1, %r3, %r4, %r5;
	ld.global.u32 	%r6, [%rd1];
	shr.u32 	%r7, %r1, %r6;
	setp.ne.s32 	%p1, %r7, 0;
	@%p1 bra 	$L__BB1_3;
	ld.global.u64 	%rd4, [%rd1+24];
	mul.wide.u32 	%rd5, %r1, 4;
	add.s64 	%rd6, %rd4, %rd5;
	ld.u32 	%r2, [%rd6];
	setp.eq.s32 	%p2, %r2, 0;
	@%p2 bra 	$L__BB1_3;
	min.u32 	%r8, %r2, 255;
	cvta.to.global.u64 	%rd7, %rd2;
	mul.wide.u32 	%rd8, %r8, 4;
	add.s64 	%rd9, %rd7, %rd8;
	atom.global.add.u32 	%r9, [%rd9], 1;
$L__BB1_3:
	ret;

}


// ===== COMPILED SASS (sm_100) =====

	.target	sm_100

	.elftype	@"ET_EXEC"


//--------------------- .note.nv.tkinfo           --------------------------
	.section	.note.nv.tkinfo,"",@"SHT_NOTE"
	.sectionflags	@"SHF_NOTE_NV_TKINFO"
	.tkinfo
        /*0018*/ 	.word	0x00000002
        /*0030*/ 	.string	""
        /*0030*/ 	.string	"ptxas"
        /*0030*/ 	.string	"Cuda compilation tools, release 13.0, V13.0.88"
        /*0030*/ 	.string	"Build cuda_13.0.r13.0/compiler.36424714_0"
        /*0030*/ 	.string	"-arch sm_100 -m 64 "



//--------------------- .note.nv.cuinfo           --------------------------
	.section	.note.nv.cuinfo,"",@"SHT_NOTE"
	.sectionflags	@"SHF_NOTE_NV_CUINFO"
        /*0018*/ 	.short	0x0002
        /*001a*/ 	.short	0x0064
        /*001c*/ 	.short	0x0082
	.zero		2


//--------------------- .nv.info                  --------------------------
	.section	.nv.info,"",@"SHT_CUDA_INFO"
	.align	4


	//----- nvinfo : EIATTR_REGCOUNT
	.align		4
        /*0000*/ 	.byte	0x04, 0x2f
        /*0002*/ 	.short	(.L_2 - .L_1)
	.align		4
.L_1:
        /*0004*/ 	.word	index@(_Z22kernel_count_seq_kmersP9HashTableiPc)
        /*0008*/ 	.word	0x0000001e


	//----- nvinfo : EIATTR_FRAME_SIZE
	.align		4
.L_2:
        /*000c*/ 	.byte	0x04, 0x11
        /*000e*/ 	.short	(.L_4 - .L_3)
	.align		4
.L_3:
        /*0010*/ 	.word	index@(_Z22kernel_count_seq_kmersP9HashTableiPc)
        /*0014*/ 	.word	0x00000000


	//----- nvinfo : EIATTR_REGCOUNT
	.align		4
.L_4:
        /*0018*/ 	.byte	0x04, 0x2f
        /*001a*/ 	.short	(.L_6 - .L_5)
	.align		4
.L_5:
        /*001c*/ 	.word	index@(_Z17kernel_print_histPK9HashTablePj)
        /*0020*/ 	.word	0x0000000a


	//----- nvinfo : EIATTR_FRAME_SIZE
	.align		4
.L_6:
        /*0024*/ 	.byte	0x04, 0x11
        /*0026*/ 	.short	(.L_8 - .L_7)
	.align		4
.L_7:
        /*0028*/ 	.word	index@(_Z17kernel_print_histPK9HashTablePj)
        /*002c*/ 	.word	0x00000000


	//----- nvinfo : EIATTR_MIN_STACK_SIZE
	.align		4
.L_8:
        /*0030*/ 	.byte	0x04, 0x12
        /*0032*/ 	.short	(.L_10 - .L_9)
	.align		4
.L_9:
        /*0034*/ 	.word	index@(_Z17kernel_print_histPK9HashTablePj)
        /*0038*/ 	.word	0x00000000


	//----- nvinfo : EIATTR_MIN_STACK_SIZE
	.align		4
.L_10:
        /*003c*/ 	.byte	0x04, 0x12
        /*003e*/ 	.short	(.L_12 - .L_11)
	.align		4
.L_11:
        /*0040*/ 	.word	index@(_Z22kernel_count_seq_kmersP9HashTableiPc)
        /*0044*/ 	.word	0x00000000
.L_12:


//--------------------- .nv.compat                --------------------------
	.section	.nv.compat,"",@"SHT_CUDA_COMPAT_INFO"
	.align	4
        /*0000*/ 	.byte	0x02, 0x09, 0x00, 0x00, 0x02, 0x02, 0x01, 0x00, 0x02, 0x05, 0x05, 0x00, 0x03, 0x07, 0x01, 0x01
        /*0010*/ 	.byte	0x02, 0x03, 0x00, 0x00, 0x02, 0x06, 0x01, 0x00, 0x04, 0x0b, 0x08, 0x00, 0x09, 0x00, 0x00, 0x00
        /*0020*/ 	.byte	0x00, 0x00, 0x00, 0x00


//--------------------- .nv.info._Z17kernel_print_histPK9HashTablePj --------------------------
	.section	.nv.info._Z17kernel_print_histPK9HashTablePj,"",@"SHT_CUDA_INFO"
	.sectionflags	@""
	.align	4


	//----- nvinfo : EIATTR_CUDA_API_VERSION
	.align		4
        /*0000*/ 	.byte	0x04, 0x37
        /*0002*/ 	.short	(.L_14 - .L_13)
.L_13:
        /*0004*/ 	.word	0x00000082


	//----- nvinfo : EIATTR_KPARAM_INFO
	.align		4
.L_14:
        /*0008*/ 	.byte	0x04, 0x17
        /*000a*/ 	.short	(.L_16 - .L_15)
.L_15:
        /*000c*/ 	.word	0x00000000
        /*0010*/ 	.short	0x0001
        /*0012*/ 	.short	0x0008
        /*0014*/ 	.byte	0x00, 0xf5, 0x21, 0x00


	//----- nvinfo : EIATTR_KPARAM_INFO
	.align		4
.L_16:
        /*0018*/ 	.byte	0x04, 0x17
        /*001a*/ 	.short	(.L_18 - .L_17)
.L_17:
        /*001c*/ 	.word	0x00000000
        /*0020*/ 	.short	0x0000
        /*0022*/ 	.short	0x0000
        /*0024*/ 	.byte	0x00, 0xf5, 0x21, 0x00


	//----- nvinfo : EIATTR_SPARSE_MMA_MASK
	.align		4
.L_18:
        /*0028*/ 	.byte	0x03, 0x50
        /*002a*/ 	.short	0x0000


	//----- nvinfo : EIATTR_MAXREG_COUNT
	.align		4
        /*002c*/ 	.byte	0x03, 0x1b
        /*002e*/ 	.short	0x00ff


	//----- nvinfo : EIATTR_MERCURY_ISA_VERSION
	.align		4
        /*0030*/ 	.byte	0x03, 0x5f
        /*0032*/ 	.short	0x0101


	//----- nvinfo : EIATTR_VRC_CTA_INIT_COUNT
	.align		4
        /*0034*/ 	.byte	0x02, 0x4a
	.zero		1
	.zero		1


	//----- nvinfo : EIATTR_EXIT_INSTR_OFFSETS
	.align		4
        /*0038*/ 	.byte	0x04, 0x1c
        /*003a*/ 	.short	(.L_20 - .L_19)


	//   ....[0]....
.L_19:
        /*003c*/ 	.word	0x000000a0


	//   ....[1]....
        /*0040*/ 	.word	0x000000f0


	//   ....[2]....
        /*0044*/ 	.word	0x00000150


	//----- nvinfo : EIATTR_CBANK_PARAM_SIZE
	.align		4
.L_20:
        /*0048*/ 	.byte	0x03, 0x19
        /*004a*/ 	.short	0x0010


	//----- nvinfo : EIATTR_PARAM_CBANK
	.align		4
        /*004c*/ 	.byte	0x04, 0x0a
        /*004e*/ 	.short	(.L_22 - .L_21)
	.align		4
.L_21:
        /*0050*/ 	.word	index@(.nv.constant0._Z17kernel_print_histPK9HashTablePj)
        /*0054*/ 	.short	0x0380
        /*0056*/ 	.short	0x0010


	//----- nvinfo : EIATTR_SW_WAR
	.align		4
.L_22:
        /*0058*/ 	.byte	0x04, 0x36
        /*005a*/ 	.short	(.L_24 - .L_23)
.L_23:
        /*005c*/ 	.word	0x00000008
.L_24:


//--------------------- .nv.info._Z22kernel_count_seq_kmersP9HashTableiPc --------------------------
	.section	.nv.info._Z22kernel_count_seq_kmersP9HashTableiPc,"",@"SHT_CUDA_INFO"
	.sectionflags	@""
	.align	4


	//----- nvinfo : EIATTR_CUDA_API_VERSION
	.align		4
        /*0000*/ 	.byte	0x04, 0x37
        /*0002*/ 	.short	(.L_26 - .L_25)
.L_25:
        /*0004*/ 	.word	0x00000082


	//----- nvinfo : EIATTR_KPARAM_INFO
	.align		4
.L_26:
        /*0008*/ 	.byte	0x04, 0x17
        /*000a*/ 	.short	(.L_28 - .L_27)
.L_27:
        /*000c*/ 	.word	0x00000000
        /*0010*/ 	.short	0x0002
        /*0012*/ 	.short	0x0010
        /*0014*/ 	.byte	0x00, 0xf5, 0x21, 0x00


	//----- nvinfo : EIATTR_KPARAM_INFO
	.align		4
.L_28:
        /*0018*/ 	.byte	0x04, 0x17
        /*001a*/ 	.short	(.L_30 - .L_29)
.L_29:
        /*001c*/ 	.word	0x00000000
        /*0020*/ 	.short	0x0001
        /*0022*/ 	.short	0x0008
        /*0024*/ 	.byte	0x00, 0xf0, 0x11, 0x00


	//----- nvinfo : EIATTR_KPARAM_INFO
	.align		4
.L_30:
        /*0028*/ 	.byte	0x04, 0x17
        /*002a*/ 	.short	(.L_32 - .L_31)
.L_31:
        /*002c*/ 	.word	0x00000000
        /*0030*/ 	.short	0x0000
        /*0032*/ 	.short	0x0000
        /*0034*/ 	.byte	0x00, 0xf5, 0x21, 0x00


	//----- nvinfo : EIATTR_SPARSE_MMA_MASK
	.align		4
.L_32:
        /*0038*/ 	.byte	0x03, 0x50
        /*003a*/ 	.short	0x0000


	//----- nvinfo : EIATTR_MAXREG_COUNT
	.align		4
        /*003c*/ 	.byte	0x03, 0x1b
        /*003e*/ 	.short	0x00ff


	//----- nvinfo : EIATTR_MERCURY_ISA_VERSION
	.align		4
        /*0040*/ 	.byte	0x03, 0x5f
        /*0042*/ 	.short	0x0101


	//----- nvinfo : EIATTR_VRC_CTA_INIT_COUNT
	.align		4
        /*0044*/ 	.byte	0x02, 0x4a
	.zero		1
	.zero		1


	//----- nvinfo : EIATTR_EXIT_INSTR_OFFSETS
	.align		4
        /*0048*/ 	.byte	0x04, 0x1c
        /*004a*/ 	.short	(.L_34 - .L_33)


	//   ....[0]....
.L_33:
        /*004c*/ 	.word	0x00000090


	//   ....[1]....
        /*0050*/ 	.word	0x000000c0


	//   ....[2]....
        /*0054*/ 	.word	0x000009a0


	//----- nvinfo : EIATTR_CRS_STACK_SIZE
	.align		4
.L_34:
        /*0058*/ 	.byte	0x04, 0x1e
        /*005a*/ 	.short	(.L_36 - .L_35)
.L_35:
        /*005c*/ 	.word	0x00000000


	//----- nvinfo : EIATTR_CBANK_PARAM_SIZE
	.align		4
.L_36:
        /*0060*/ 	.byte	0x03, 0x19
        /*0062*/ 	.short	0x0018


	//----- nvinfo : EIATTR_PARAM_CBANK
	.align		4
        /*0064*/ 	.byte	0x04, 0x0a
        /*0066*/ 	.short	(.L_38 - .L_37)
	.align		4
.L_37:
        /*0068*/ 	.word	index@(.nv.constant0._Z22kernel_count_seq_kmersP9HashTableiPc)
        /*006c*/ 	.short	0x0380
        /*006e*/ 	.short	0x0018


	//----- nvinfo : EIATTR_SW_WAR
	.align		4
.L_38:
        /*0070*/ 	.byte	0x04, 0x36
        /*0072*/ 	.short	(.L_40 - .L_39)
.L_39:
        /*0074*/ 	.word	0x00000008
.L_40:


//--------------------- .nv.callgraph             --------------------------
	.section	.nv.callgraph,"",@"SHT_CUDA_CALLGRAPH"
	.align	4
	.sectionentsize	8
	.align		4
        /*0000*/ 	.word	0x00000000
	.align		4
        /*0004*/ 	.word	0xffffffff
	.align		4
        /*0008*/ 	.word	0x00000000
	.align		4
        /*000c*/ 	.word	0xfffffffe
	.align		4
        /*0010*/ 	.word	0x00000000
	.align		4
        /*0014*/ 	.word	0xfffffffd
	.align		4
        /*0018*/ 	.word	0x00000000
	.align		4
        /*001c*/ 	.word	0xfffffffc


//--------------------- .nv.constant4             --------------------------
	.section	.nv.constant4,"a",@progbits
	.align	8
	.align		8
.nv.constant4:
        /*0000*/ 	.dword	seq_nt4_table


//--------------------- .text._Z17kernel_print_histPK9HashTablePj --------------------------
	.section	.text._Z17kernel_print_histPK9HashTablePj,"ax",@progbits
	.align	128
        .global         _Z17kernel_print_histPK9HashTablePj
        .type           _Z17kernel_print_histPK9HashTablePj,@function
        .size           _Z17kernel_print_histPK9HashTablePj,(.L_x_9 - _Z17kernel_print_histPK9HashTablePj)
        .other          _Z17kernel_print_histPK9HashTablePj,@"STO_CUDA_ENTRY STV_DEFAULT"
_Z17kernel_print_histPK9HashTablePj:
.text._Z17kernel_print_histPK9HashTablePj:
[----:B------:R-:W-:Y:S08]  /*0000*/  LDC R1, c[0x0][0x37c] ;  /* 0x0000df00ff017b82 */ /* 0x000ff00000000800 */
[----:B------:R-:W0:Y:S01]  /*0010*/  LDC.64 R2, c[0x0][0x380] ;  /* 0x0000e000ff027b82 */ /* 0x000e220000000a00 */
[----:B------:R-:W0:Y:S02]  /*0020*/  LDCU.64 UR4, c[0x0][0x358] ;  /* 0x00006b00ff0477ac */ /* 0x000e240008000a00 */
[----:B0-----:R-:W2:Y:S05]  /*0030*/  LDG.E R0, desc[UR4][R2.64] ;  /* 0x0000000402007981 */ /* 0x001eaa000c1e1900 */
[----:B------:R-:W0:Y:S01]  /*0040*/  S2UR UR6, SR_CTAID.X ;  /* 0x00000000000679c3 */ /* 0x000e220000002500 */
[----:B------:R-:W0:Y:S07]  /*0050*/  S2R R4, SR_TID.X ;  /* 0x0000000000047919 */ /* 0x000e2e0000002100 */
[----:B------:R-:W0:Y:S02]  /*0060*/  LDC R5, c[0x0][0x360] ;  /* 0x0000d800ff057b82 */ /* 0x000e240000000800 */
[----:B0-----:R-:W-:-:S05]  /*0070*/  IMAD R5, R5, UR6, R4 ;  /* 0x0000000605057c24 */ /* 0x001fca000f8e0204 */
[----:B--2---:R-:W-:-:S04]  /*0080*/  SHF.R.U32.HI R0, RZ, R0, R5 ;  /* 0x00000000ff007219 */ /* 0x004fc80000011605 */
[----:B------:R-:W-:-:S13]  /*0090*/  ISETP.NE.AND P0, PT, R0, RZ, PT ;  /* 0x000000ff0000720c */ /* 0x000fda0003f05270 */
[----:B------:R-:W-:Y:S05]  /*00a0*/  @P0 EXIT ;  /* 0x000000000000094d */ /* 0x000fea0003800000 */
[----:B------:R-:W2:Y:S02]  /*00b0*/  LDG.E.64 R2, desc[UR4][R2.64+0x18] ;  /* 0x0000180402027981 */ /* 0x000ea4000c1e1b00 */
[----:B--2---:R-:W-:-:S06]  /*00c0*/  IMAD.WIDE.U32 R4, R5, 0x4, R2 ;  /* 0x0000000405047825 */ /* 0x004fcc00078e0002 */
[----:B------:R-:W2:Y:S02]  /*00d0*/  LD.E R4, desc[UR4][R4.64] ;  /* 0x0000000404047980 */ /* 0x000ea4000c101900 */
[----:B--2---:R-:W-:-:S13]  /*00e0*/  ISETP.NE.AND P0, PT, R4, RZ, PT ;  /* 0x000000ff0400720c */ /* 0x004fda0003f05270 */
[----:B------:R-:W-:Y:S05]  /*00f0*/  @!P0 EXIT ;  /* 0x000000000000894d */ /* 0x000fea0003800000 */
[----:B------:R-:W0:Y:S01]  /*0100*/  LDC.64 R2, c[0x0][0x388] ;  /* 0x0000e200ff027b82 */ /* 0x000e220000000a00 */
[----:B------:R-:W-:Y:S01]  /*0110*/  VIMNMX.U32 R5, PT, PT, R4, 0xff, PT ;  /* 0x000000ff04057848 */ /* 0x000fe20003fe0000 */
[----:B------:R-:W-:-:S04]  /*0120*/  HFMA2 R7, -RZ, RZ, 0, 5.9604644775390625e-08 ;  /* 0x00000001ff077431 */ /* 0x000fc800000001ff */
[----:B0-----:R-:W-:-:S05]  /*0130*/  IMAD.WIDE.U32 R2, R5, 0x4, R2 ;  /* 0x0000000405027825 */ /* 0x001fca00078e0002 */
[----:B------:R-:W-:Y:S01]  /*0140*/  REDG.E.ADD.STRONG.GPU desc[UR4][R2.64], R7 ;  /* 0x000000070200798e */ /* 0x000fe2000c12e104 */
[----:B------:R-:W-:Y:S05]  /*0150*/  EXIT ;  /* 0x000000000000794d */ /* 0x000fea0003800000 */
.L_x_0:
[----:B------:R-:W-:-:S00]  /*0160*/  BRA `(.L_x_0) ;  /* 0xfffffffc00fc7947 */ /* 0x000fc0000383ffff */
[----:B------:R-:W-:-:S00]  /*0170*/  NOP ;  /* 0x0000000000007918 */ /* 0x000fc00000000000 */
        /* <DEDUP_REMOVED lines=8> */
.L_x_9:


//--------------------- .text._Z22kernel_count_seq_kmersP9HashTableiPc --------------------------
	.section	.text._Z22kernel_count_seq_kmersP9HashTableiPc,"ax",@progbits
	.align	128
        .global         _Z22kernel_count_seq_kmersP9HashTableiPc
        .type           _Z22kernel_count_seq_kmersP9HashTableiPc,@function
        .size           _Z22kernel_count_seq_kmersP9HashTableiPc,(.L_x_10 - _Z22kernel_count_seq_kmersP9HashTableiPc)
        .other          _Z22kernel_count_seq_kmersP9HashTableiPc,@"STO_CUDA_ENTRY STV_DEFAULT"
_Z22kernel_count_seq_kmersP9HashTableiPc:
.text._Z22kernel_count_seq_kmersP9HashTableiPc:
        /* <DEDUP_REMOVED lines=8> */
[----:B--2---:R-:W-:-:S13]  /*0080*/  ISETP.GE.U32.AND P0, PT, R0, R5, PT ;  /* 0x000000050000720c */ /* 0x004fda0003f06070 */
[----:B------:R-:W-:Y:S05]  /*0090*/  @P0 EXIT ;  /* 0x000000000000094d */ /* 0x000fea0003800000 */
[----:B------:R-:W2:Y:S02]  /*00a0*/  LDG.E R25, desc[UR8][R2.64+0xc] ;  /* 0x00000c0802197981 */ /* 0x000ea4000c1e1900 */
[----:B--2---:R-:W-:-:S13]  /*00b0*/  ISETP.NE.AND P0, PT, R25, RZ, PT ;  /* 0x000000ff1900720c */ /* 0x004fda0003f05270 */
[----:B------:R-:W-:Y:S05]  /*00c0*/  @!P0 EXIT ;  /* 0x000000000000894d */ /* 0x000fea0003800000 */
[----:B------:R-:W0:Y:S01]  /*00d0*/  LDCU UR4, c[0x0][0x388] ;  /* 0x00007100ff0477ac */ /* 0x000e220008000800 */
[----:B------:R-:W-:Y:S01]  /*00e0*/  IMAD R17, R0, R25, RZ ;  /* 0x0000001900117224 */ /* 0x000fe200078e02ff */
[----:B------:R-:W-:Y:S02]  /*00f0*/  CS2R R12, SRZ ;  /* 0x00000000000c7805 */ /* 0x000fe4000001ff00 */
[----:B------:R-:W-:Y:S01]  /*0100*/  CS2R R6, SRZ ;  /* 0x0000000000067805 */ /* 0x000fe2000001ff00 */
[----:B------:R-:W-:Y:S01]  /*0110*/  UMOV UR5, 0xffffffff ;  /* 0xffffffff00057882 */ /* 0x000fe20000000000 */
[----:B------:R-:W-:Y:S01]  /*0120*/  CS2R R4, SRZ ;  /* 0x0000000000047805 */ /* 0x000fe2000001ff00 */
[----:B0-----:R-:W-:-:S04]  /*0130*/  USHF.L.U32 UR4, UR4, 0x1, URZ ;  /* 0x0000000104047899 */ /* 0x001fc800080006ff */
[----:B------:R-:W-:Y:S02]  /*0140*/  UIADD3 UR6, UPT, UPT, UR4, -0x2, URZ ;  /* 0xfffffffe04067890 */ /* 0x000fe4000fffe0ff */
[----:B------:R-:W-:Y:S02]  /*0150*/  USHF.L.U64.HI UR7, UR5, UR4, 0xffffffff ;  /* 0xffffffff05077499 */ /* 0x000fe40008010204 */
[----:B------:R-:W-:-:S12]  /*0160*/  USHF.L.U32 UR4, UR5, UR4, URZ ;  /* 0x0000000405047299 */ /* 0x000fd800080006ff */
.L_x_7:
[----:B0-----:R-:W0:Y:S01]  /*0170*/  LDCU.64 UR10, c[0x0][0x390] ;  /* 0x00007200ff0a77ac */ /* 0x001e220008000a00 */
[----:B------:R-:W-:-:S05]  /*0180*/  IMAD.IADD R2, R17, 0x1, R6 ;  /* 0x0000000111027824 */ /* 0x000fca00078e0206 */
[----:B0-----:R-:W-:-:S05]  /*0190*/  IADD3 R2, P0, PT, R2, UR10, RZ ;  /* 0x0000000a02027c10 */ /* 0x001fca000ff1e0ff */
[----:B------:R-:W-:Y:S01]  /*01a0*/  IMAD.X R3, RZ, RZ, UR11, P0 ;  /* 0x0000000bff037e24 */ /* 0x000fe200080e06ff */
[----:B------:R-:W0:Y:S04]  /*01b0*/  LDCU.64 UR10, c[0x4][URZ] ;  /* 0x01000000ff0a77ac */ /* 0x000e280008000a00 */
[----:B------:R-:W0:Y:S02]  /*01c0*/  LDG.E.U8 R2, desc[UR8][R2.64] ;  /* 0x0000000802027981 */ /* 0x000e24000c1e1100 */
[----:B0-----:R-:W-:-:S05]  /*01d0*/  IADD3 R8, P0, PT, R2, UR10, RZ ;  /* 0x0000000a02087c10 */ /* 0x001fca000ff1e0ff */
[----:B------:R-:W-:-:S06]  /*01e0*/  IMAD.X R9, RZ, RZ, UR11, P0 ;  /* 0x0000000bff097e24 */ /* 0x000fcc00080e06ff */
[----:B------:R-:W2:Y:S01]  /*01f0*/  LDG.E.U8.CONSTANT R9, desc[UR8][R8.64] ;  /* 0x0000000808097981 */ /* 0x000ea2000c1e9100 */
[----:B------:R-:W-:Y:S01]  /*0200*/  VIADD R6, R6, 0x1 ;  /* 0x0000000106067836 */ /* 0x000fe20000000000 */
[----:B------:R-:W-:Y:S01]  /*0210*/  BSSY B0, `(.L_x_1) ;  /* 0x0000077000007945 */ /* 0x000fe20003800000 */
[----:B------:R-:W-:Y:S02]  /*0220*/  IMAD.MOV.U32 R10, RZ, RZ, R12 ;  /* 0x000000ffff0a7224 */ /* 0x000fe400078e000c */
[----:B------:R-:W-:Y:S01]  /*0230*/  IMAD.MOV.U32 R11, RZ, RZ, R13 ;  /* 0x000000ffff0b7224 */ /* 0x000fe200078e000d */
[----:B------:R-:W-:Y:S01]  /*0240*/  ISETP.NE.AND P1, PT, R6, R25, PT ;  /* 0x000000190600720c */ /* 0x000fe20003f25270 */
[----:B------:R-:W-:Y:S01]  /*0250*/  IMAD.MOV.U32 R14, RZ, RZ, R7 ;  /* 0x000000ffff0e7224 */ /* 0x000fe200078e0007 */
[----:B------:R-:W-:Y:S01]  /*0260*/  CS2R R12, SRZ ;  /* 0x00000000000c7805 */ /* 0x000fe2000001ff00 */
[----:B------:R-:W-:Y:S02]  /*0270*/  IMAD.MOV.U32 R15, RZ, RZ, R5 ;  /* 0x000000ffff0f7224 */ /* 0x000fe400078e0005 */
[----:B------:R-:W-:Y:S01]  /*0280*/  IMAD.MOV.U32 R16, RZ, RZ, R4 ;  /* 0x000000ffff107224 */ /* 0x000fe200078e0004 */
[----:B------:R-:W-:Y:S01]  /*0290*/  CS2R R4, SRZ ;  /* 0x0000000000047805 */ /* 0x000fe2000001ff00 */
[----:B------:R-:W-:Y:S01]  /*02a0*/  IMAD.MOV.U32 R7, RZ, RZ, RZ ;  /* 0x000000ffff077224 */ /* 0x000fe200078e00ff */
[----:B--2---:R-:W-:-:S13]  /*02b0*/  ISETP.GT.U32.AND P0, PT, R9, 0x3, PT ;  /* 0x000000030900780c */ /* 0x004fda0003f04070 */
[----:B------:R-:W-:Y:S05]  /*02c0*/  @P0 BRA `(.L_x_2) ;  /* 0x0000000400ac0947 */ /* 0x000fea0003800000 */
[----:B------:R-:W0:Y:S01]  /*02d0*/  LDCU UR5, c[0x0][0x388] ;  /* 0x00007100ff0577ac */ /* 0x000e220008000800 */
[----:B------:R-:W-:Y:S01]  /*02e0*/  IMAD.MOV R0, RZ, RZ, -R9 ;  /* 0x000000ffff007224 */ /* 0x000fe200078e0a09 */
[----:B------:R-:W-:Y:S01]  /*02f0*/  LEA R12, P2, R10, R9, 0x2 ;  /* 0x000000090a0c7211 */ /* 0x000fe200078410ff */
[----:B------:R-:W-:Y:S01]  /*0300*/  VIADD R7, R14, 0x1 ;  /* 0x000000010e077836 */ /* 0x000fe20000000000 */
[--C-:B------:R-:W-:Y:S02]  /*0310*/  SHF.R.U64 R2, R15, 0x2, R16.reuse ;  /* 0x000000020f027819 */ /* 0x100fe40000001210 */
[----:B------:R-:W-:Y:S02]  /*0320*/  PRMT R0, R0, 0x7710, RZ ;  /* 0x0000771000007816 */ /* 0x000fe400000000ff */
[----:B------:R-:W-:Y:S02]  /*0330*/  SHF.R.U32.HI R3, RZ, 0x2, R16 ;  /* 0x00000002ff037819 */ /* 0x000fe40000011610 */
[----:B------:R-:W-:Y:S01]  /*0340*/  LEA.HI.X R13, R10, RZ, R11, 0x2, P2 ;  /* 0x000000ff0a0d7211 */ /* 0x000fe200010f140b */
[----:B------:R-:W-:Y:S01]  /*0350*/  VIADD R0, R0, 0x3 ;  /* 0x0000000300007836 */ /* 0x000fe20000000000 */
[----:B------:R-:W-:-:S02]  /*0360*/  LOP3.LUT R12, R12, UR4, RZ, 0x30, !PT ;  /* 0x000000040c0c7c12 */ /* 0x000fc4000f8e30ff */
[----:B------:R-:W-:Y:S02]  /*0370*/  LOP3.LUT R13, R13, UR7, RZ, 0x30, !PT ;  /* 0x000000070d0d7c12 */ /* 0x000fe4000f8e30ff */
[----:B------:R-:W-:Y:S02]  /*0380*/  LOP3.LUT R0, R0, 0xff, RZ, 0xc0, !PT ;  /* 0x000000ff00007812 */ /* 0x000fe400078ec0ff */
[----:B0-----:R-:W-:Y:S02]  /*0390*/  ISETP.GE.U32.AND P0, PT, R7, UR5, PT ;  /* 0x0000000507007c0c */ /* 0x001fe4000bf06070 */
[C---:B------:R-:W-:Y:S02]  /*03a0*/  SHF.L.U32 R5, R0.reuse, UR6, RZ ;  /* 0x0000000600057c19 */ /* 0x040fe400080006ff */
[----:B------:R-:W-:Y:S02]  /*03b0*/  SHF.L.U64.HI R4, R0, UR6, RZ ;  /* 0x0000000600047c19 */ /* 0x000fe400080102ff */
[----:B------:R-:W-:-:S02]  /*03c0*/  LOP3.LUT R5, R5, R2, RZ, 0xfc, !PT ;  /* 0x0000000205057212 */ /* 0x000fc400078efcff */
[----:B------:R-:W-:-:S05]  /*03d0*/  LOP3.LUT R4, R4, R3, RZ, 0xfc, !PT ;  /* 0x0000000304047212 */ /* 0x000fca00078efcff */
[----:B------:R-:W-:Y:S05]  /*03e0*/  @!P0 BRA `(.L_x_2) ;  /* 0x0000000400648947 */ /* 0x000fea0003800000 */
[----:B------:R-:W0:Y:S02]  /*03f0*/  LDC.64 R14, c[0x0][0x380] ;  /* 0x0000e000ff0e7b82 */ /* 0x000e240000000a00 */
[----:B0-----:R-:W2:Y:S04]  /*0400*/  LDG.E R0, desc[UR8][R14.64] ;  /* 0x000000080e007981 */ /* 0x001ea8000c1e1900 */
[----:B------:R-:W3:Y:S01]  /*0410*/  LDG.E.64 R18, desc[UR8][R14.64+0x10] ;  /* 0x000010080e127981 */ /* 0x000ee2000c1e1b00 */
[----:B------:R-:W-:-:S04]  /*0420*/  ISETP.LT.U32.AND P0, PT, R12, R5, PT ;  /* 0x000000050c00720c */ /* 0x000fc80003f01070 */
[----:B------:R-:W-:-:S04]  /*0430*/  ISETP.LT.U32.AND.EX P0, PT, R13, R4, PT, P0 ;  /* 0x000000040d00720c */ /* 0x000fc80003f01100 */
[----:B------:R-:W-:Y:S02]  /*0440*/  SEL R3, R12, R5, P0 ;  /* 0x000000050c037207 */ /* 0x000fe40000000000 */
[----:B------:R-:W-:Y:S02]  /*0450*/  SEL R2, R13, R4, P0 ;  /* 0x000000040d027207 */ /* 0x000fe40000000000 */
[----:B------:R-:W-:Y:S02]  /*0460*/  LOP3.LUT R8, RZ, R3, RZ, 0x33, !PT ;  /* 0x00000003ff087212 */ /* 0x000fe400078e33ff */
[----:B------:R-:W-:Y:S02]  /*0470*/  LOP3.LUT R10, RZ, R2, RZ, 0x33, !PT ;  /* 0x00000002ff0a7212 */ /* 0x000fe400078e33ff */
[----:B------:R-:W-:-:S04]  /*0480*/  LEA R9, P0, R3, R8, 0x15 ;  /* 0x0000000803097211 */ /* 0x000fc8000780a8ff */
[----:B------:R-:W-:-:S04]  /*0490*/  LEA.HI.X R8, R3, R10, R2, 0x15, P0 ;  /* 0x0000000a03087211 */ /* 0x000fc800000fac02 */
[--C-:B------:R-:W-:Y:S02]  /*04a0*/  SHF.R.U64 R10, R9, 0x18, R8.reuse ;  /* 0x00000018090a7819 */ /* 0x100fe40000001208 */
[----:B------:R-:W-:Y:S02]  /*04b0*/  SHF.R.U32.HI R11, RZ, 0x18, R8 ;  /* 0x00000018ff0b7819 */ /* 0x000fe40000011608 */
[----:B------:R-:W-:Y:S02]  /*04c0*/  LOP3.LUT R10, R10, R9, RZ, 0x3c, !PT ;  /* 0x000000090a0a7212 */ /* 0x000fe400078e3cff */
[----:B------:R-:W-:Y:S02]  /*04d0*/  LOP3.LUT R11, R11, R8, RZ, 0x3c, !PT ;  /* 0x000000080b0b7212 */ /* 0x000fe400078e3cff */
[----:B------:R-:W-:-:S04]  /*04e0*/  LEA R9, P0, R10, R10, 0x3 ;  /* 0x0000000a0a097211 */ /* 0x000fc800078018ff */
[C---:B------:R-:W-:Y:S02]  /*04f0*/  LEA R9, P2, R10.reuse, R9, 0x8 ;  /* 0x000000090a097211 */ /* 0x040fe400078440ff */
[----:B------:R-:W-:-:S04]  /*0500*/  LEA.HI.X R8, R10, R11, R11, 0x3, P0 ;  /* 0x0000000b0a087211 */ /* 0x000fc800000f1c0b */
        /* <DEDUP_REMOVED lines=8> */
[----:B------:R-:W-:Y:S01]  /*0590*/  LEA.HI.X R8, R10, R8, R11, 0x4, P2 ;  /* 0x000000080a087211 */ /* 0x000fe200010f240b */
[----:B------:R-:W-:Y:S02]  /*05a0*/  IMAD.MOV.U32 R10, RZ, RZ, R3 ;  /* 0x000000ffff0a7224 */ /* 0x000fe400078e0003 */
[----:B------:R-:W-:Y:S01]  /*05b0*/  IMAD.MOV.U32 R11, RZ, RZ, R2 ;  /* 0x000000ffff0b7224 */ /* 0x000fe200078e0002 */
[----:B------:R-:W-:-:S04]  /*05c0*/  SHF.R.U64 R8, R9, 0x1c, R8 ;  /* 0x0000001c09087819 */ /* 0x000fc80000001208 */
[----:B------:R-:W-:-:S05]  /*05d0*/  LOP3.LUT R8, R8, R9, RZ, 0x3c, !PT ;  /* 0x0000000908087212 */ /* 0x000fca00078e3cff */
[----:B------:R-:W-:-:S04]  /*05e0*/  IMAD.U32 R8, R8, -0x80000000, R8 ;  /* 0x8000000008087824 */ /* 0x000fc800078e0008 */
[----:B------:R-:W-:Y:S01]  /*05f0*/  IMAD R8, R8, -0x61c88647, RZ ;  /* 0x9e3779b908087824 */ /* 0x000fe200078e02ff */
[----:B--2---:R-:W-:-:S04]  /*0600*/  IADD3 R9, PT, PT, -R0, 0x20, RZ ;  /* 0x0000002000097810 */ /* 0x004fc80007ffe1ff */
[----:B------:R-:W-:Y:S02]  /*0610*/  SHF.R.U32.HI R0, RZ, R9, R8 ;  /* 0x00000009ff007219 */ /* 0x000fe40000011608 */
[----:B------:R-:W-:-:S03]  /*0620*/  CS2R R8, SRZ ;  /* 0x0000000000087805 */ /* 0x000fc6000001ff00 */
[----:B---3--:R-:W-:-:S05]  /*0630*/  IMAD.WIDE.U32 R18, R0, 0x8, R18 ;  /* 0x0000000800127825 */ /* 0x008fca00078e0012 */
[----:B------:R0:W5:Y:S01]  /*0640*/  ATOM.E.CAS.64.STRONG.GPU P0, R20, [R18], R8, R10 ;  /* 0x000000081214738b */ /* 0x000162000010e50a */
[----:B------:R-:W-:Y:S04]  /*0650*/  BSSY.RECONVERGENT B1, `(.L_x_3) ;  /* 0x0000008000017945 */ /* 0x000fe80003800200 */
[----:B0-----:R-:W-:Y:S05]  /*0660*/  @P0 BRA `(.L_x_4) ;  /* 0x0000000000180947 */ /* 0x001fea0003800000 */
[----:B-----5:R-:W2:Y:S02]  /*0670*/  LD.E.64 R20, [R18] ;  /* 0x0000000012147980 */ /* 0x020ea40000100b00 */
[----:B--2---:R-:W-:-:S04]  /*0680*/  ISETP.EQ.U32.AND P0, PT, R20, RZ, PT ;  /* 0x000000ff1400720c */ /* 0x004fc80003f02070 */
[----:B------:R-:W-:-:S04]  /*0690*/  ISETP.EQ.U32.AND.EX P0, PT, R21, RZ, PT, P0 ;  /* 0x000000ff1500720c */ /* 0x000fc80003f02100 */
[----:B------:R-:W-:Y:S02]  /*06a0*/  SEL R8, R3, R20, P0 ;  /* 0x0000001403087207 */ /* 0x000fe40000000000 */
[----:B------:R-:W-:-:S05]  /*06b0*/  SEL R9, R2, R21, P0 ;  /* 0x0000001502097207 */ /* 0x000fca0000000000 */
[----:B------:R0:W-:Y:S02]  /*06c0*/  ST.E.64 [R18], R8 ;  /* 0x0000000012007385 */ /* 0x0001e40000100b08 */
.L_x_4:
[----:B------:R-:W-:Y:S05]  /*06d0*/  BSYNC.RECONVERGENT B1 ;  /* 0x0000000000017941 */ /* 0x000fea0003800200 */
.L_x_3:
[C---:B-----5:R-:W-:Y:S01]  /*06e0*/  ISETP.NE.U32.AND P2, PT, R20.reuse, R3, PT ;  /* 0x000000031400720c */ /* 0x060fe20003f45070 */
[----:B0-----:R-:W-:Y:S01]  /*06f0*/  IMAD.MOV.U32 R8, RZ, RZ, R0 ;  /* 0x000000ffff087224 */ /* 0x001fe200078e0000 */
[----:B------:R-:W-:Y:S01]  /*0700*/  ISETP.EQ.U32.AND P0, PT, R20, RZ, PT ;  /* 0x000000ff1400720c */ /* 0x000fe20003f02070 */
[----:B------:R-:W-:Y:S01]  /*0710*/  IMAD.MOV.U32 R9, RZ, RZ, RZ ;  /* 0x000000ffff097224 */ /* 0x000fe200078e00ff */
[----:B------:R-:W-:-:S04]  /*0720*/  ISETP.NE.AND.EX P2, PT, R21, R2, PT, P2 ;  /* 0x000000021500720c */ /* 0x000fc80003f45320 */
[----:B------:R-:W-:-:S13]  /*0730*/  ISETP.EQ.OR.EX P0, PT, R21, RZ, !P2, P0 ;  /* 0x000000ff1500720c */ /* 0x000fda0005702700 */
[----:B------:R-:W-:Y:S05]  /*0740*/  @P0 BRA `(.L_x_5) ;  /* 0x0000000000740947 */ /* 0x000fea0003800000 */
[----:B------:R-:W-:-:S07]  /*0750*/  IMAD.MOV.U32 R27, RZ, RZ, R0 ;  /* 0x000000ffff1b7224 */ /* 0x000fce00078e0000 */
.L_x_6:
[----:B------:R-:W2:Y:S04]  /*0760*/  LDG.E R8, desc[UR8][R14.64] ;  /* 0x000000080e087981 */ /* 0x000ea8000c1e1900 */
[----:B------:R-:W3:Y:S01]  /*0770*/  LDG.E.64 R18, desc[UR8][R14.64+0x10] ;  /* 0x000010080e127981 */ /* 0x000ee2000c1e1b00 */
[----:B------:R-:W-:Y:S01]  /*0780*/  IMAD.MOV.U32 R9, RZ, RZ, -0x1 ;  /* 0xffffffffff097424 */ /* 0x000fe200078e00ff */
[----:B------:R-:W-:Y:S05]  /*0790*/  YIELD ;  /* 0x0000000000007946 */ /* 0x000fea0003800000 */
[----:B------:R-:W-:-:S02]  /*07a0*/  VIADD R27, R27, 0x1 ;  /* 0x000000011b1b7836 */ /* 0x000fc40000000000 */
[----:B------:R-:W-:Y:S02]  /*07b0*/  IMAD.MOV.U32 R10, RZ, RZ, R3 ;  /* 0x000000ffff0a7224 */ /* 0x000fe400078e0003 */
[----:B------:R-:W-:Y:S01]  /*07c0*/  IMAD.MOV.U32 R11, RZ, RZ, R2 ;  /* 0x000000ffff0b7224 */ /* 0x000fe200078e0002 */
[----:B--2---:R-:W-:-:S04]  /*07d0*/  SHF.L.U32 R8, R9, R8, RZ ;  /* 0x0000000809087219 */ /* 0x004fc800000006ff */
[----:B------:R-:W-:Y:S02]  /*07e0*/  LOP3.LUT R27, R27, R8, RZ, 0x30, !PT ;  /* 0x000000081b1b7212 */ /* 0x000fe400078e30ff */
[----:B------:R-:W-:-:S03]  /*07f0*/  CS2R R8, SRZ ;  /* 0x0000000000087805 */ /* 0x000fc6000001ff00 */
[----:B---3--:R-:W-:-:S05]  /*0800*/  IMAD.WIDE.U32 R18, R27, 0x8, R18 ;  /* 0x000000081b127825 */ /* 0x008fca00078e0012 */
[----:B------:R0:W0:Y:S04]  /*0810*/  ATOM.E.CAS.64.STRONG.GPU P2, R20, [R18], R8, R10 ;  /* 0x000000081214738b */ /* 0x000028000014e50a */
[----:B0-----:R-:W2:Y:S01]  /*0820*/  @!P2 LD.E.64 R20, [R18] ;  /* 0x000000001214a980 */ /* 0x001ea20000100b00 */
[----:B------:R-:W-:Y:S02]  /*0830*/  IMAD.MOV.U32 R8, RZ, RZ, R27 ;  /* 0x000000ffff087224 */ /* 0x000fe400078e001b */
[----:B------:R-:W-:Y:S01]  /*0840*/  IMAD.MOV.U32 R9, RZ, RZ, RZ ;  /* 0x000000ffff097224 */ /* 0x000fe200078e00ff */
[----:B--2---:R-:W-:-:S04]  /*0850*/  @!P2 ISETP.EQ.U32.AND P0, PT, R20, RZ, PT ;  /* 0x000000ff1400a20c */ /* 0x004fc80003f02070 */
[----:B------:R-:W-:-:S04]  /*0860*/  @!P2 ISETP.EQ.U32.AND.EX P0, PT, R21, RZ, PT, P0 ;  /* 0x000000ff1500a20c */ /* 0x000fc80003f02100 */
[----:B------:R-:W-:Y:S02]  /*0870*/  @!P2 SEL R22, R3, R20, P0 ;  /* 0x000000140316a207 */ /* 0x000fe40000000000 */
[----:B------:R-:W-:Y:S02]  /*0880*/  @!P2 SEL R23, R2, R21, P0 ;  /* 0x000000150217a207 */ /* 0x000fe40000000000 */
[----:B------:R-:W-:-:S03]  /*0890*/  ISETP.EQ.U32.AND P0, PT, R20, RZ, PT ;  /* 0x000000ff1400720c */ /* 0x000fc60003f02070 */
[----:B------:R0:W-:Y:S01]  /*08a0*/  @!P2 ST.E.64 [R18], R22 ;  /* 0x000000001200a385 */ /* 0x0001e20000100b16 */
[----:B------:R-:W-:-:S04]  /*08b0*/  ISETP.NE.U32.AND P2, PT, R20, R3, PT ;  /* 0x000000031400720c */ /* 0x000fc80003f45070 */
[----:B------:R-:W-:-:S04]  /*08c0*/  ISETP.NE.AND.EX P2, PT, R21, R2, PT, P2 ;  /* 0x000000021500720c */ /* 0x000fc80003f45320 */
[----:B------:R-:W-:-:S13]  /*08d0*/  ISETP.EQ.OR.EX P0, PT, R21, RZ, !P2, P0 ;  /* 0x000000ff1500720c */ /* 0x000fda0005702700 */
[----:B0-----:R-:W-:Y:S05]  /*08e0*/  @P0 BRA `(.L_x_5) ;  /* 0x00000000000c0947 */ /* 0x001fea0003800000 */
[----:B------:R-:W-:-:S13]  /*08f0*/  ISETP.NE.AND P0, PT, R27, R0, PT ;  /* 0x000000001b00720c */ /* 0x000fda0003f05270 */
[----:B------:R-:W-:Y:S05]  /*0900*/  @P0 BRA `(.L_x_6) ;  /* 0xfffffffc00940947 */ /* 0x000fea000383ffff */
[----:B------:R-:W-:Y:S05]  /*0910*/  BRA `(.L_x_2) ;  /* 0x0000000000187947 */ /* 0x000fea0003800000 */
.L_x_5:
[----:B------:R-:W0:Y:S02]  /*0920*/  LDC.64 R10, c[0x0][0x380] ;  /* 0x0000e000ff0a7b82 */ /* 0x000e240000000a00 */
[----:B0-----:R-:W2:Y:S02]  /*0930*/  LDG.E.64 R2, desc[UR8][R10.64+0x18] ;  /* 0x000018080a027981 */ /* 0x001ea4000c1e1b00 */
[----:B--2---:R-:W-:-:S04]  /*0940*/  LEA R2, P0, R8, R2, 0x2 ;  /* 0x0000000208027211 */ /* 0x004fc800078010ff */
[----:B------:R-:W-:Y:S01]  /*0950*/  LEA.HI.X R3, R8, R3, R9, 0x2, P0 ;  /* 0x0000000308037211 */ /* 0x000fe200000f1409 */
[----:B------:R-:W-:-:S05]  /*0960*/  IMAD.MOV.U32 R9, RZ, RZ, 0x1 ;  /* 0x00000001ff097424 */ /* 0x000fca00078e00ff */
[----:B------:R0:W-:Y:S03]  /*0970*/  ATOM.E.ADD.STRONG.GPU PT, RZ, desc[UR8][R2.64], R9 ;  /* 0x8000000902ff798a */ /* 0x0001e600081ef108 */
.L_x_2:
[----:B------:R-:W-:Y:S05]  /*0980*/  BSYNC B0 ;  /* 0x0000000000007941 */ /* 0x000fea0003800000 */
.L_x_1:
[----:B------:R-:W-:Y:S05]  /*0990*/  @P1 BRA `(.L_x_7) ;  /* 0xfffffff400f41947 */ /* 0x000fea000383ffff */
[----:B------:R-:W-:Y:S05]  /*09a0*/  EXIT ;  /* 0x000000000000794d */ /* 0x000fea0003800000 */
.L_x_8:
        /* <DEDUP_REMOVED lines=13> */
.L_x_10:


//--------------------- .nv.global.init           --------------------------
	.section	.nv.global.init,"aw",@progbits
.nv.global.init:
	.type		seq_nt4_table,@object
	.size		seq_nt4_table,(.L_0 - seq_nt4_table)
seq_nt4_table:
        /*0000*/ 	.byte	0x00, 0x01, 0x02, 0x03, 0x04, 0x04, 0x04, 0x04, 0x04, 0x04, 0x04, 0x04, 0x04, 0x04, 0x04, 0x04
        /* <DEDUP_REMOVED lines=15> */
.L_0:


//--------------------- .nv.shared.reserved.0     --------------------------
	.section	.nv.shared.reserved.0,"aw",@nobits
	.weak		__nv_reservedSMEM_offset_0_alias
	.size		__nv_reservedSMEM_offset_0_alias, 0, 64
	.other		__nv_reservedSMEM_offset_0_alias,@"STO_CUDA_RESERVED_SHARED STV_DEFAULT"
__nv_reservedSMEM_offset_0_alias:
	.zero		0
	.zero		64


//--------------------- .nv.constant0._Z17kernel_print_histPK9HashTablePj --------------------------
	.section	.nv.constant0._Z17kernel_print_histPK9HashTablePj,"a",@progbits
	.sectionflags	@""
	.align	4
.nv.constant0._Z17kernel_print_histPK9HashTablePj:
	.zero		912


//--------------------- .nv.constant0._Z22kernel_count_seq_kmersP9HashTableiPc --------------------------
	.section	.nv.constant0._Z22kernel_count_seq_kmersP9HashTableiPc,"a",@progbits
	.sectionflags	@""
	.align	4
.nv.constant0._Z22kernel_count_seq_kmersP9HashTableiPc:
	.zero		920


//--------------------- SYMBOLS --------------------------

	.type		.nv.reservedSmem.offset0,@object
	.size		.nv.reservedSmem.offset0,0x4
